//
// Generated by NVIDIA NVVM Compiler
//
// Compiler Build ID: CL-36424714
// Cuda compilation tools, release 13.0, V13.0.88
// Based on NVVM 20.0.0
//

.version 9.0
.target sm_100
.address_size 64

	// .globl	_Z6squarePii

.visible .entry _Z6squarePii(
	.param .u64 .ptr .align 1 _Z6squarePii_param_0,
	.param .u32 _Z6squarePii_param_1
)
{
	.reg .pred 	%p<2>;
	.reg .b32 	%r<8>;
	.reg .b64 	%rd<5>;

	ld.param.u64 	%rd2, [_Z6squarePii_param_0];
	ld.param.u32 	%r1, [_Z6squarePii_param_1];
	cvta.to.global.u64 	%rd3, %rd2;
	mov.u32 	%r2, %ctaid.x;
	mov.u32 	%r3, %ntid.x;
	mov.u32 	%r4, %tid.x;
	mad.lo.s32 	%r5, %r2, %r3, %r4;
	mul.wide.u32 	%rd4, %r5, 4;
	add.s64 	%rd1, %rd3, %rd4;
	setp.ge.u32 	%p1, %r5, %r1;
	@%p1 bra 	$L__BB0_2;
	ld.global.u32 	%r6, [%rd1];
	mul.lo.s32 	%r7, %r6, %r6;
	st.global.u32 	[%rd1], %r7;
$L__BB0_2:
	ret;

}


// ===== COMPILED SASS (sm_100) =====

	.target	sm_100

	.elftype	@"ET_EXEC"


//--------------------- .note.nv.tkinfo           --------------------------
	.section	.note.nv.tkinfo,"",@"SHT_NOTE"
	.sectionflags	@"SHF_NOTE_NV_TKINFO"
	.tkinfo
        /*0018*/ 	.word	0x00000002
        /*0030*/ 	.string	""
        /*0030*/ 	.string	"ptxas"
        /*0030*/ 	.string	"Cuda compilation tools, release 13.0, V13.0.88"
        /*0030*/ 	.string	"Build cuda_13.0.r13.0/compiler.36424714_0"
        /*0030*/ 	.string	"-arch sm_100 -m 64 "



//--------------------- .note.nv.cuinfo           --------------------------
	.section	.note.nv.cuinfo,"",@"SHT_NOTE"
	.sectionflags	@"SHF_NOTE_NV_CUINFO"
        /*0018*/ 	.short	0x0002
        /*001a*/ 	.short	0x0064
        /*001c*/ 	.short	0x0082
	.zero		2


//--------------------- .nv.info                  --------------------------
	.section	.nv.info,"",@"SHT_CUDA_INFO"
	.align	4


	//----- nvinfo : EIATTR_REGCOUNT
	.align		4
        /*0000*/ 	.byte	0x04, 0x2f
        /*0002*/ 	.short	(.L_1 - .L_0)
	.align		4
.L_0:
        /*0004*/ 	.word	index@(_Z6squarePii)
        /*0008*/ 	.word	0x00000008


	//----- nvinfo : EIATTR_FRAME_SIZE
	.align		4
.L_1:
        /*000c*/ 	.byte	0x04, 0x11
        /*000e*/ 	.short	(.L_3 - .L_2)
	.align		4
.L_2:
        /*0010*/ 	.word	index@(_Z6squarePii)
        /*0014*/ 	.word	0x00000000


	//----- nvinfo : EIATTR_MIN_STACK_SIZE
	.align		4
.L_3:
        /*0018*/ 	.byte	0x04, 0x12
        /*001a*/ 	.short	(.L_5 - .L_4)
	.align		4
.L_4:
        /*001c*/ 	.word	index@(_Z6squarePii)
        /*0020*/ 	.word	0x00000000
.L_5:


//--------------------- .nv.compat                --------------------------
	.section	.nv.compat,"",@"SHT_CUDA_COMPAT_INFO"
	.align	4
        /*0000*/ 	.byte	0x02, 0x09, 0x00, 0x00, 0x02, 0x02, 0x01, 0x00, 0x02, 0x05, 0x05, 0x00, 0x03, 0x07, 0x01, 0x01
        /*0010*/ 	.byte	0x02, 0x03, 0x00, 0x00, 0x02, 0x06, 0x01, 0x00, 0x04, 0x0b, 0x08, 0x00, 0x09, 0x00, 0x00, 0x00
        /*0020*/ 	.byte	0x00, 0x00, 0x00, 0x00


//--------------------- .nv.info._Z6squarePii     --------------------------
	.section	.nv.info._Z6squarePii,"",@"SHT_CUDA_INFO"
	.sectionflags	@""
	.align	4


	//----- nvinfo : EIATTR_CUDA_API_VERSION
	.align		4
        /*0000*/ 	.byte	0x04, 0x37
        /*0002*/ 	.short	(.L_7 - .L_6)
.L_6:
        /*0004*/ 	.word	0x00000082


	//----- nvinfo : EIATTR_KPARAM_INFO
	.align		4
.L_7:
        /*0008*/ 	.byte	0x04, 0x17
        /*000a*/ 	.short	(.L_9 - .L_8)
.L_8:
        /*000c*/ 	.word	0x00000000
        /*0010*/ 	.short	0x0001
        /*0012*/ 	.short	0x0008
        /*0014*/ 	.byte	0x00, 0xf0, 0x11, 0x00


	//----- nvinfo : EIATTR_KPARAM_INFO
	.align		4
.L_9:
        /*0018*/ 	.byte	0x04, 0x17
        /*001a*/ 	.short	(.L_11 - .L_10)
.L_10:
        /*001c*/ 	.word	0x00000000
        /*0020*/ 	.short	0x0000
        /*0022*/ 	.short	0x0000
        /*0024*/ 	.byte	0x00, 0xf5, 0x21, 0x00


	//----- nvinfo : EIATTR_SPARSE_MMA_MASK
	.align		4
.L_11:
        /*0028*/ 	.byte	0x03, 0x50
        /*002a*/ 	.short	0x0000


	//----- nvinfo : EIATTR_MAXREG_COUNT
	.align		4
        /*002c*/ 	.byte	0x03, 0x1b
        /*002e*/ 	.short	0x00ff


	//----- nvinfo : EIATTR_MERCURY_ISA_VERSION
	.align		4
        /*0030*/ 	.byte	0x03, 0x5f
        /*0032*/ 	.short	0x0101


	//----- nvinfo : EIATTR_VRC_CTA_INIT_COUNT
	.align		4
        /*0034*/ 	.byte	0x02, 0x4a
	.zero		1
	.zero		1


	//----- nvinfo : EIATTR_EXIT_INSTR_OFFSETS
	.align		4
        /*0038*/ 	.byte	0x04, 0x1c
        /*003a*/ 	.short	(.L_13 - .L_12)


	//   ....[0]....
.L_12:
        /*003c*/ 	.word	0x00000080


	//   ....[1]....
        /*0040*/ 	.word	0x000000e0


	//----- nvinfo : EIATTR_CBANK_PARAM_SIZE
	.align		4
.L_13:
        /*0044*/ 	.byte	0x03, 0x19
        /*0046*/ 	.short	0x000c


	//----- nvinfo : EIATTR_PARAM_CBANK
	.align		4
        /*0048*/ 	.byte	0x04, 0x0a
        /*004a*/ 	.short	(.L_15 - .L_14)
	.align		4
.L_14:
        /*004c*/ 	.word	index@(.nv.constant0._Z6squarePii)
        /*0050*/ 	.short	0x0380
        /*0052*/ 	.short	0x000c


	//----- nvinfo : EIATTR_SW_WAR
	.align		4
.L_15:
        /*0054*/ 	.byte	0x04, 0x36
        /*0056*/ 	.short	(.L_17 - .L_16)
.L_16:
        /*0058*/ 	.word	0x00000008
.L_17:


//--------------------- .nv.callgraph             --------------------------
	.section	.nv.callgraph,"",@"SHT_CUDA_CALLGRAPH"
	.align	4
	.sectionentsize	8
	.align		4
        /*0000*/ 	.word	0x00000000
	.align		4
        /*0004*/ 	.word	0xffffffff
	.align		4
        /*0008*/ 	.word	0x00000000
	.align		4
        /*000c*/ 	.word	0xfffffffe
	.align		4
        /*0010*/ 	.word	0x00000000
	.align		4
        /*0014*/ 	.word	0xfffffffd
	.align		4
        /*0018*/ 	.word	0x00000000
	.align		4
        /*001c*/ 	.word	0xfffffffc


//--------------------- .text._Z6squarePii        --------------------------
	.section	.text._Z6squarePii,"ax",@progbits
	.align	128
        .global         _Z6squarePii
        .type           _Z6squarePii,@function
        .size           _Z6squarePii,(.L_x_1 - _Z6squarePii)
        .other          _Z6squarePii,@"STO_CUDA_ENTRY STV_DEFAULT"
_Z6squarePii:
.text._Z6squarePii:
[----:B------:R-:W-:Y:S01]  /*0000*/  LDC R1, c[0x0][0x37c] ;  /* 0x0000df00ff017b82 */ /* 0x000fe20000000800 */
[----:B------:R-:W0:Y:S07]  /*0010*/  S2R R0, SR_TID.X ;  /* 0x0000000000007919 */ /* 0x000e2e0000002100 */
[----:B------:R-:W0:Y:S01]  /*0020*/  S2UR UR4, SR_CTAID.X ;  /* 0x00000000000479c3 */ /* 0x000e220000002500 */
[----:B------:R-:W1:Y:S07]  /*0030*/  LDCU UR5, c[0x0][0x388] ;  /* 0x00007100ff0577ac */ /* 0x000e6e0008000800 */
[----:B------:R-:W0:Y:S08]  /*0040*/  LDC R5, c[0x0][0x360] ;  /* 0x0000d800ff057b82 */ /* 0x000e300000000800 */
[----:B------:R-:W2:Y:S01]  /*0050*/  LDC.64 R2, c[0x0][0x380] ;  /* 0x0000e000ff027b82 */ /* 0x000ea20000000a00 */
[----:B0-----:R-:W-:-:S05]  /*0060*/  IMAD R5, R5, UR4, R0 ;  /* 0x0000000405057c24 */ /* 0x001fca000f8e0200 */
[----:B-1----:R-:W-:-:S13]  /*0070*/  ISETP.GE.U32.AND P0, PT, R5, UR5, PT ;  /* 0x0000000505007c0c */ /* 0x002fda000bf06070 */
[----:B--2---:R-:W-:Y:S05]  /*0080*/  @P0 EXIT ;  /* 0x000000000000094d */ /* 0x004fea0003800000 */
[----:B------:R-:W0:Y:S01]  /*0090*/  LDCU.64 UR4, c[0x0][0x358] ;  /* 0x00006b00ff0477ac */ /* 0x000e220008000a00 */
[----:B------:R-:W-:-:S05]  /*00a0*/  IMAD.WIDE.U32 R2, R5, 0x4, R2 ;  /* 0x0000000405027825 */ /* 0x000fca00078e0002 */
[----:B0-----:R-:W2:Y:S02]  /*00b0*/  LDG.E R0, desc[UR4][R2.64] ;  /* 0x0000000402007981 */ /* 0x001ea4000c1e1900 */
[----:B--2---:R-:W-:-:S05]  /*00c0*/  IMAD R5, R0, R0, RZ ;  /* 0x0000000000057224 */ /* 0x004fca00078e02ff */
[----:B------:R-:W-:Y:S01]  /*00d0*/  STG.E desc[UR4][R2.64], R5 ;  /* 0x0000000502007986 */ /* 0x000fe2000c101904 */
[----:B------:R-:W-:Y:S05]  /*00e0*/  EXIT ;  /* 0x000000000000794d */ /* 0x000fea0003800000 */
.L_x_0:
[----:B------:R-:W-:-:S00]  /*00f0*/  BRA `(.L_x_0) ;  /* 0xfffffffc00fc7947 */ /* 0x000fc0000383ffff */
[----:B------:R-:W-:-:S00]  /*0100*/  NOP ;  /* 0x0000000000007918 */ /* 0x000fc00000000000 */
[----:B------:R-:W-:-:S00]  /*0110*/  NOP ;  /* 0x0000000000007918 */ /* 0x000fc00000000000 */
[----:B------:R-:W-:-:S00]  /*0120*/  NOP ;  /* 0x0000000000007918 */ /* 0x000fc00000000000 */
[----:B------:R-:W-:-:S00]  /*0130*/  NOP ;  /* 0x0000000000007918 */ /* 0x000fc00000000000 */
[----:B------:R-:W-:-:S00]  /*0140*/  NOP ;  /* 0x0000000000007918 */ /* 0x000fc00000000000 */
[----:B------:R-:W-:-:S00]  /*0150*/  NOP ;  /* 0x0000000000007918 */ /* 0x000fc00000000000 */
[----:B------:R-:W-:-:S00]  /*0160*/  NOP ;  /* 0x0000000000007918 */ /* 0x000fc00000000000 */
[----:B------:R-:W-:-:S00]  /*0170*/  NOP ;  /* 0x0000000000007918 */ /* 0x000fc00000000000 */
.L_x_1:


//--------------------- .nv.shared.reserved.0     --------------------------
	.section	.nv.shared.reserved.0,"aw",@nobits
	.weak		__nv_reservedSMEM_offset_0_alias
	.size		__nv_reservedSMEM_offset_0_alias, 0, 64
	.other		__nv_reservedSMEM_offset_0_alias,@"STO_CUDA_RESERVED_SHARED STV_DEFAULT"
__nv_reservedSMEM_offset_0_alias:
	.zero		0
	.zero		64


//--------------------- .nv.constant0._Z6squarePii --------------------------
	.section	.nv.constant0._Z6squarePii,"a",@progbits
	.sectionflags	@""
	.align	4
.nv.constant0._Z6squarePii:
	.zero		908


//--------------------- SYMBOLS --------------------------

	.type		.nv.reservedSmem.offset0,@object
	.size		.nv.reservedSmem.offset0,0x4
